	.headerflags	@"EF_CUDA_TEXMODE_UNIFIED EF_CUDA_64BIT_ADDRESS EF_CUDA_ACCELERATORS EF_CUDA_SM90 EF_CUDA_VIRTUAL_SM(EF_CUDA_SM90)"
	.elftype	@"ET_EXEC"


//--------------------- .nv.info                  --------------------------
	.section	.nv.info,"",@"SHT_CUDA_INFO"
	.align	4


	//----- nvinfo : EIATTR_REGCOUNT
	.align		4
        /*0000*/ 	.byte	0x04, 0x2f
        /*0002*/ 	.short	(.L_3 - .L_2)
	.align		4
.L_2:
        /*0004*/ 	.word	index@(triton_poi_fused__native_batch_norm_legit_no_training_cat_relu_33)
        /*0008*/ 	.word	0x0000001c


	//----- nvinfo : EIATTR_MIN_STACK_SIZE
	.align		4
.L_3:
        /*000c*/ 	.byte	0x04, 0x12
        /*000e*/ 	.short	(.L_5 - .L_4)
	.align		4
.L_4:
        /*0010*/ 	.word	index@(triton_poi_fused__native_batch_norm_legit_no_training_cat_relu_33)
        /*0014*/ 	.word	0x00000000


	//----- nvinfo : EIATTR_FRAME_SIZE
	.align		4
.L_5:
        /*0018*/ 	.byte	0x04, 0x11
        /*001a*/ 	.short	(.L_7 - .L_6)
	.align		4
.L_6:
        /*001c*/ 	.word	index@(triton_poi_fused__native_batch_norm_legit_no_training_cat_relu_33)
        /*0020*/ 	.word	0x00000000


	//----- nvinfo : EIATTR_MIN_STACK_SIZE
	.align		4
.L_7:
        /*0024*/ 	.byte	0x04, 0x12
        /*0026*/ 	.short	(.L_9 - .L_8)
	.align		4
.L_8:
        /*0028*/ 	.word	index@(triton_poi_fused__native_batch_norm_legit_no_training_cat_relu_33)
        /*002c*/ 	.word	0x00000000
.L_9:


//--------------------- .nv.info.triton_poi_fused__native_batch_norm_legit_no_training_cat_relu_33 --------------------------
	.section	.nv.info.triton_poi_fused__native_batch_norm_legit_no_training_cat_relu_33,"",@"SHT_CUDA_INFO"
	.sectionflags	@""
	.align	4


	//----- nvinfo : EIATTR_CUDA_API_VERSION
	.align		4
        /*0000*/ 	.byte	0x04, 0x37
        /*0002*/ 	.short	(.L_11 - .L_10)
.L_10:
        /*0004*/ 	.word	0x0000007c


	//----- nvinfo : EIATTR_KPARAM_INFO
	.align		4
.L_11:
        /*0008*/ 	.byte	0x04, 0x17
        /*000a*/ 	.short	(.L_13 - .L_12)
.L_12:
        /*000c*/ 	.word	0x00000000
        /*0010*/ 	.short	0x0008
        /*0012*/ 	.short	0x0040
        /*0014*/ 	.byte	0x00, 0xf0, 0x11, 0x00


	//----- nvinfo : EIATTR_KPARAM_INFO
	.align		4
.L_13:
        /*0018*/ 	.byte	0x04, 0x17
        /*001a*/ 	.short	(.L_15 - .L_14)
.L_14:
        /*001c*/ 	.word	0x00000000
        /*0020*/ 	.short	0x0007
        /*0022*/ 	.short	0x0038
        /*0024*/ 	.byte	0x00, 0xf4, 0x21, 0x00


	//----- nvinfo : EIATTR_KPARAM_INFO
	.align		4
.L_15:
        /*0028*/ 	.byte	0x04, 0x17
        /*002a*/ 	.short	(.L_17 - .L_16)
.L_16:
        /*002c*/ 	.word	0x00000000
        /*0030*/ 	.short	0x0006
        /*0032*/ 	.short	0x0030
        /*0034*/ 	.byte	0x00, 0xf4, 0x21, 0x00


	//----- nvinfo : EIATTR_KPARAM_INFO
	.align		4
.L_17:
        /*0038*/ 	.byte	0x04, 0x17
        /*003a*/ 	.short	(.L_19 - .L_18)
.L_18:
        /*003c*/ 	.word	0x00000000
        /*0040*/ 	.short	0x0005
        /*0042*/ 	.short	0x0028
        /*0044*/ 	.byte	0x00, 0xf4, 0x21, 0x00


	//----- nvinfo : EIATTR_KPARAM_INFO
	.align		4
.L_19:
        /*0048*/ 	.byte	0x04, 0x17
        /*004a*/ 	.short	(.L_21 - .L_20)
.L_20:
        /*004c*/ 	.word	0x00000000
        /*0050*/ 	.short	0x0004
        /*0052*/ 	.short	0x0020
        /*0054*/ 	.byte	0x00, 0xf4, 0x21, 0x00


	//----- nvinfo : EIATTR_KPARAM_INFO
	.align		4
.L_21:
        /*0058*/ 	.byte	0x04, 0x17
        /*005a*/ 	.short	(.L_23 - .L_22)
.L_22:
        /*005c*/ 	.word	0x00000000
        /*0060*/ 	.short	0x0003
        /*0062*/ 	.short	0x0018
        /*0064*/ 	.byte	0x00, 0xf4, 0x21, 0x00


	//----- nvinfo : EIATTR_KPARAM_INFO
	.align		4
.L_23:
        /*0068*/ 	.byte	0x04, 0x17
        /*006a*/ 	.short	(.L_25 - .L_24)
.L_24:
        /*006c*/ 	.word	0x00000000
        /*0070*/ 	.short	0x0002
        /*0072*/ 	.short	0x0010
        /*0074*/ 	.byte	0x00, 0xf4, 0x21, 0x00


	//----- nvinfo : EIATTR_KPARAM_INFO
	.align		4
.L_25:
        /*0078*/ 	.byte	0x04, 0x17
        /*007a*/ 	.short	(.L_27 - .L_26)
.L_26:
        /*007c*/ 	.word	0x00000000
        /*0080*/ 	.short	0x0001
        /*0082*/ 	.short	0x0008
        /*0084*/ 	.byte	0x00, 0xf4, 0x21, 0x00


	//----- nvinfo : EIATTR_KPARAM_INFO
	.align		4
.L_27:
        /*0088*/ 	.byte	0x04, 0x17
        /*008a*/ 	.short	(.L_29 - .L_28)
.L_28:
        /*008c*/ 	.word	0x00000000
        /*0090*/ 	.short	0x0000
        /*0092*/ 	.short	0x0000
        /*0094*/ 	.byte	0x00, 0xf4, 0x21, 0x00


	//----- nvinfo : EIATTR_SPARSE_MMA_MASK
	.align		4
.L_29:
        /*0098*/ 	.byte	0x03, 0x50
        /*009a*/ 	.short	0x0000


	//----- nvinfo : EIATTR_MAXREG_COUNT
	.align		4
        /*009c*/ 	.byte	0x03, 0x1b
        /*009e*/ 	.short	0x00ff


	//----- nvinfo : EIATTR_EXIT_INSTR_OFFSETS
	.align		4
        /*00a0*/ 	.byte	0x04, 0x1c
        /*00a2*/ 	.short	(.L_31 - .L_30)


	//   ....[0]....
.L_30:
        /*00a4*/ 	.word	0x00000680


	//   ....[1]....
        /*00a8*/ 	.word	0x000006a0


	//----- nvinfo : EIATTR_REQNTID
	.align		4
.L_31:
        /*00ac*/ 	.byte	0x04, 0x10
        /*00ae*/ 	.short	(.L_33 - .L_32)
.L_32:
        /*00b0*/ 	.word	0x00000080
        /*00b4*/ 	.word	0x00000001
        /*00b8*/ 	.word	0x00000001


	//----- nvinfo : EIATTR_CBANK_PARAM_SIZE
	.align		4
.L_33:
        /*00bc*/ 	.byte	0x03, 0x19
        /*00be*/ 	.short	0x0044


	//----- nvinfo : EIATTR_PARAM_CBANK
	.align		4
        /*00c0*/ 	.byte	0x04, 0x0a
        /*00c2*/ 	.short	(.L_35 - .L_34)
	.align		4
.L_34:
        /*00c4*/ 	.word	index@(.nv.constant0.triton_poi_fused__native_batch_norm_legit_no_training_cat_relu_33)
        /*00c8*/ 	.short	0x0210
        /*00ca*/ 	.short	0x0044


	//----- nvinfo : EIATTR_SW_WAR
	.align		4
.L_35:
        /*00cc*/ 	.byte	0x04, 0x36
        /*00ce*/ 	.short	(.L_37 - .L_36)
.L_36:
        /*00d0*/ 	.word	0x00000008
.L_37:


//--------------------- .nv.callgraph             --------------------------
	.section	.nv.callgraph,"",@"SHT_CUDA_CALLGRAPH"
	.align	4
	.sectionentsize	8
	.align		4
        /*0000*/ 	.word	0x00000000
	.align		4
        /*0004*/ 	.word	0xffffffff
	.align		4
        /*0008*/ 	.word	0x00000000
	.align		4
        /*000c*/ 	.word	0xfffffffe
	.align		4
        /*0010*/ 	.word	0x00000000
	.align		4
        /*0014*/ 	.word	0xfffffffd
	.align		4
        /*0018*/ 	.word	0x00000000
	.align		4
        /*001c*/ 	.word	0xfffffffc


//--------------------- .nv.constant4             --------------------------
	.section	.nv.constant4,"a",@progbits
	.align	8
	.align		8
.nv.constant4:
        /*0000*/ 	.dword	_$_str
	.align		8
        /*0008*/ 	.dword	_$_str_$_2


//--------------------- .text.triton_poi_fused__native_batch_norm_legit_no_training_cat_relu_33 --------------------------
	.section	.text.triton_poi_fused__native_batch_norm_legit_no_training_cat_relu_33,"ax",@progbits
	.align	128
        .global         triton_poi_fused__native_batch_norm_legit_no_training_cat_relu_33
        .type           triton_poi_fused__native_batch_norm_legit_no_training_cat_relu_33,@function
        .size           triton_poi_fused__native_batch_norm_legit_no_training_cat_relu_33,(.L_x_1 - triton_poi_fused__native_batch_norm_legit_no_training_cat_relu_33)
        .other          triton_poi_fused__native_batch_norm_legit_no_training_cat_relu_33,@"STO_CUDA_ENTRY STV_DEFAULT"
triton_poi_fused__native_batch_norm_legit_no_training_cat_relu_33:
.text.triton_poi_fused__native_batch_norm_legit_no_training_cat_relu_33:
[----:B------:R-:W0:Y:S01]  /*0000*/  LDC R1, c[0x0][0x28] ;  /* 0x00000a00ff017b82 */ /* 0x000e220000000800 */
[----:B------:R-:W1:Y:S07]  /*0010*/  S2R R0, SR_TID.X ;  /* 0x0000000000007919 */ /* 0x000e6e0000002100 */
[----:B------:R-:W2:Y:S01]  /*0020*/  LDC.64 R4, c[0x0][0x228] ;  /* 0x00008a00ff047b82 */ /* 0x000ea20000000a00 */
[----:B------:R-:W-:Y:S01]  /*0030*/  IMAD.MOV.U32 R6, RZ, RZ, RZ ;  /* 0x000000ffff067224 */ /* 0x000fe200078e00ff */
[----:B------:R-:W-:Y:S01]  /*0040*/  ULDC.64 UR4, c[0x0][0x208] ;  /* 0x0000820000047ab9 */ /* 0x000fe20000000a00 */
[----:B------:R-:W3:Y:S01]  /*0050*/  S2R R3, SR_CTAID.X ;  /* 0x0000000000037919 */ /* 0x000ee20000002500 */
[----:B------:R-:W-:Y:S01]  /*0060*/  HFMA2.MMA R10, -RZ, RZ, 0, 0 ;  /* 0x00000000ff0a7435 */ /* 0x000fe200000001ff */
[----:B------:R-:W-:-:S03]  /*0070*/  ULDC.64 UR6, c[0x0][0x218] ;  /* 0x0000860000067ab9 */ /* 0x000fc60000000a00 */
[----:B------:R-:W4:Y:S01]  /*0080*/  LDC.64 R14, c[0x0][0x220] ;  /* 0x00008800ff0e7b82 */ /* 0x000f220000000a00 */
[----:B-1----:R-:W-:-:S05]  /*0090*/  IMAD.SHL.U32 R0, R0, 0x2, RZ ;  /* 0x0000000200007824 */ /* 0x002fca00078e00ff */
[----:B------:R-:W-:-:S05]  /*00a0*/  LOP3.LUT R0, R0, 0xfe, RZ, 0xc0, !PT ;  /* 0x000000fe00007812 */ /* 0x000fca00078ec0ff */
[----:B---3--:R-:W-:-:S05]  /*00b0*/  IMAD R0, R3, 0x100, R0 ;  /* 0x0000010003007824 */ /* 0x008fca00078e0200 */
[----:B------:R-:W-:Y:S02]  /*00c0*/  SHF.R.S32.HI R3, RZ, 0x1f, R0 ;  /* 0x0000001fff037819 */ /* 0x000fe40000011400 */
[----:B------:R-:W-:Y:S02]  /*00d0*/  ISETP.GE.AND P0, PT, R0, 0x3280, PT ;  /* 0x000032800000780c */ /* 0x000fe40003f06270 */
[----:B------:R-:W-:-:S04]  /*00e0*/  LEA.HI R3, R3, R0, RZ, 0x4 ;  /* 0x0000000003037211 */ /* 0x000fc800078f20ff */
[----:B------:R-:W-:-:S05]  /*00f0*/  SHF.R.S32.HI R11, RZ, 0x4, R3 ;  /* 0x00000004ff0b7819 */ /* 0x000fca0000011403 */
[----:B------:R-:W-:-:S05]  /*0100*/  IMAD.HI R2, R11, 0x288df0cb, RZ ;  /* 0x288df0cb0b027827 */ /* 0x000fca00078e02ff */
[----:B------:R-:W-:-:S04]  /*0110*/  SHF.R.U32.HI R7, RZ, 0x1f, R2 ;  /* 0x0000001fff077819 */ /* 0x000fc80000011602 */
[----:B------:R-:W-:-:S05]  /*0120*/  LEA.HI.SX32 R2, R2, R7, 0x1b ;  /* 0x0000000702027211 */ /* 0x000fca00078fdaff */
[----:B------:R-:W-:-:S04]  /*0130*/  IMAD R11, R2, -0xca, R11 ;  /* 0xffffff36020b7824 */ /* 0x000fc800078e020b */
[----:B--2---:R-:W-:-:S05]  /*0140*/  IMAD.WIDE R4, R11, 0x4, R4 ;  /* 0x000000040b047825 */ /* 0x004fca00078e0204 */
[----:B------:R-:W2:Y:S01]  /*0150*/  @!P0 LDG.E.EL R6, desc[UR4][R4.64] ;  /* 0x0000000404068981 */ /* 0x000ea2000c2e1900 */
[----:B------:R-:W-:-:S03]  /*0160*/  IMAD.HI R2, R0, 0x288df0cb, RZ ;  /* 0x288df0cb00027827 */ /* 0x000fc600078e02ff */
[----:B------:R1:W3:Y:S01]  /*0170*/  @!P0 LDG.E.EL R10, desc[UR4][R4.64] ;  /* 0x00000004040a8981 */ /* 0x0002e2000c2e1900 */
[----:B------:R-:W-:Y:S01]  /*0180*/  IMAD.SHL.U32 R8, R11, 0x10, RZ ;  /* 0x000000100b087824 */ /* 0x000fe200078e00ff */
[----:B------:R-:W-:-:S04]  /*0190*/  SHF.R.U32.HI R7, RZ, 0x1f, R2 ;  /* 0x0000001fff077819 */ /* 0x000fc80000011602 */
[----:B------:R-:W-:Y:S02]  /*01a0*/  LEA.HI.SX32 R17, R2, R7, 0x17 ;  /* 0x0000000702117211 */ /* 0x000fe400078fbaff */
[----:B------:R-:W-:Y:S02]  /*01b0*/  LOP3.LUT R7, R3, 0xfffffff0, RZ, 0xc0, !PT ;  /* 0xfffffff003077812 */ /* 0x000fe400078ec0ff */
[----:B------:R-:W5:Y:S01]  /*01c0*/  LDC.64 R2, c[0x0][0x210] ;  /* 0x00008400ff027b82 */ /* 0x000f620000000a00 */
[C---:B------:R-:W-:Y:S02]  /*01d0*/  IMAD R9, R17.reuse, 0xc0, RZ ;  /* 0x000000c011097824 */ /* 0x040fe400078e02ff */
[----:B------:R-:W-:Y:S02]  /*01e0*/  IMAD.IADD R7, R0, 0x1, -R7 ;  /* 0x0000000100077824 */ /* 0x000fe400078e0a07 */
[----:B-1----:R-:W-:Y:S01]  /*01f0*/  IMAD R4, R17, -0xca0, R0 ;  /* 0xfffff36011047824 */ /* 0x002fe200078e0200 */
[----:B------:R-:W-:-:S02]  /*0200*/  SHF.R.S32.HI R13, RZ, 0x1f, R9 ;  /* 0x0000001fff0d7819 */ /* 0x000fc40000011409 */
[----:B------:R-:W-:Y:S01]  /*0210*/  IADD3 R18, P1, P2, R8, R7, R9 ;  /* 0x0000000708127210 */ /* 0x000fe20007a3e009 */
[----:B------:R-:W-:Y:S01]  /*0220*/  IMAD R25, R17, 0xbe0, R4 ;  /* 0x00000be011197824 */ /* 0x000fe200078e0204 */
[----:B------:R-:W-:Y:S02]  /*0230*/  SHF.R.S32.HI R8, RZ, 0x1f, R8 ;  /* 0x0000001fff087819 */ /* 0x000fe40000011408 */
[----:B------:R-:W-:Y:S02]  /*0240*/  CS2R R4, SRZ ;  /* 0x0000000000047805 */ /* 0x000fe4000001ff00 */
[----:B------:R-:W-:Y:S02]  /*0250*/  SHF.R.S32.HI R7, RZ, 0x1f, R7 ;  /* 0x0000001fff077819 */ /* 0x000fe40000011407 */
[----:B------:R-:W-:Y:S02]  /*0260*/  LEA R16, P3, R18, UR6, 0x2 ;  /* 0x0000000612107c11 */ /* 0x000fe4000f8610ff */
[----:B------:R-:W-:-:S02]  /*0270*/  IADD3.X R7, R8, R7, R13, P1, P2 ;  /* 0x0000000708077210 */ /* 0x000fc40000fe440d */
[----:B------:R-:W1:Y:S01]  /*0280*/  LDC.64 R12, c[0x0][0x230] ;  /* 0x00008c00ff0c7b82 */ /* 0x000e620000000a00 */
[C---:B------:R-:W-:Y:S02]  /*0290*/  ISETP.GE.AND P2, PT, R11.reuse, 0xbe, PT ;  /* 0x000000be0b00780c */ /* 0x040fe40003f46270 */
[----:B------:R-:W-:Y:S02]  /*02a0*/  ISETP.GT.AND P1, PT, R11, 0xbd, !P0 ;  /* 0x000000bd0b00780c */ /* 0x000fe40004724270 */
[----:B------:R-:W-:Y:S01]  /*02b0*/  ISETP.LT.AND P4, PT, R0, 0x3280, !P2 ;  /* 0x000032800000780c */ /* 0x000fe20005781270 */
[----:B-----5:R-:W-:Y:S01]  /*02c0*/  IMAD.WIDE R24, R25, 0x4, R2 ;  /* 0x0000000419187825 */ /* 0x020fe200078e0202 */
[----:B------:R-:W-:Y:S01]  /*02d0*/  CS2R R2, SRZ ;  /* 0x0000000000027805 */ /* 0x000fe2000001ff00 */
[----:B------:R-:W5:Y:S01]  /*02e0*/  LDC.64 R8, c[0x0][0x238] ;  /* 0x00008e00ff087b82 */ /* 0x000f620000000a00 */
[----:B------:R-:W-:Y:S01]  /*02f0*/  LEA.HI.X R17, R18, UR7, R7, 0x2, P3 ;  /* 0x0000000712117c11 */ /* 0x000fe200098f1407 */
[----:B----4-:R-:W-:Y:S01]  /*0300*/  IMAD.WIDE R22, R11, 0x4, R14 ;  /* 0x000000040b167825 */ /* 0x010fe200078e020e */
[----:B------:R-:W-:-:S02]  /*0310*/  MOV R7, RZ ;  /* 0x000000ff00077202 */ /* 0x000fc40000000f00 */
[----:B------:R-:W-:-:S03]  /*0320*/  CS2R R14, SRZ ;  /* 0x00000000000e7805 */ /* 0x000fc6000001ff00 */
[----:B------:R-:W4:Y:S04]  /*0330*/  @P1 LDG.E.64 R4, desc[UR4][R16.64+-0x2f80] ;  /* 0xffd0800410041981 */ /* 0x000f28000c1e1b00 */
[----:B------:R-:W4:Y:S01]  /*0340*/  @P4 LDG.E.64 R2, desc[UR4][R24.64] ;  /* 0x0000000418024981 */ /* 0x000f22000c1e1b00 */
[----:B-1----:R-:W-:-:S03]  /*0350*/  IMAD.WIDE R12, R11, 0x4, R12 ;  /* 0x000000040b0c7825 */ /* 0x002fc600078e020c */
[----:B------:R-:W4:Y:S04]  /*0360*/  @!P0 LDG.E.EL R7, desc[UR4][R22.64] ;  /* 0x0000000416078981 */ /* 0x000f28000c2e1900 */
[----:B------:R-:W4:Y:S01]  /*0370*/  @!P0 LDG.E.EL R14, desc[UR4][R22.64] ;  /* 0x00000004160e8981 */ /* 0x000f22000c2e1900 */
[----:B-----5:R-:W-:Y:S01]  /*0380*/  IMAD.WIDE R8, R11, 0x4, R8 ;  /* 0x000000040b087825 */ /* 0x020fe200078e0208 */
[----:B------:R-:W-:-:S03]  /*0390*/  HFMA2.MMA R11, -RZ, RZ, 0, 0 ;  /* 0x00000000ff0b7435 */ /* 0x000fc600000001ff */
[----:B------:R-:W-:Y:S01]  /*03a0*/  IMAD.MOV.U32 R20, RZ, RZ, RZ ;  /* 0x000000ffff147224 */ /* 0x000fe200078e00ff */
[----:B------:R-:W5:Y:S01]  /*03b0*/  @!P0 LDG.E.EL R15, desc[UR4][R8.64] ;  /* 0x00000004080f8981 */ /* 0x000f62000c2e1900 */
[----:B------:R-:W-:-:S04]  /*03c0*/  IMAD.MOV.U32 R18, RZ, RZ, RZ ;  /* 0x000000ffff127224 */ /* 0x000fc800078e00ff */
[----:B------:R-:W5:Y:S04]  /*03d0*/  @!P0 LDG.E.EL R20, desc[UR4][R12.64] ;  /* 0x000000040c148981 */ /* 0x000f68000c2e1900 */
[----:B------:R1:W5:Y:S04]  /*03e0*/  @!P0 LDG.E.EL R18, desc[UR4][R12.64] ;  /* 0x000000040c128981 */ /* 0x000368000c2e1900 */
[----:B------:R1:W5:Y:S01]  /*03f0*/  @!P0 LDG.E.EL R11, desc[UR4][R8.64] ;  /* 0x00000004080b8981 */ /* 0x000362000c2e1900 */
[----:B------:R-:W-:Y:S01]  /*0400*/  IMAD.MOV.U32 R21, RZ, RZ, 0x3e800000 ;  /* 0x3e800000ff157424 */ /* 0x000fe200078e00ff */
[----:B01----:R-:W0:Y:S08]  /*0410*/  LDC.64 R12, c[0x0][0x240] ;  /* 0x00009000ff0c7b82 */ /* 0x003e300000000a00 */
[----:B------:R-:W1:Y:S01]  /*0420*/  LDC.64 R8, c[0x0][0x248] ;  /* 0x00009200ff087b82 */ /* 0x000e620000000a00 */
[----:B0-----:R-:W-:-:S04]  /*0430*/  IMAD.WIDE R12, R0, 0x4, R12 ;  /* 0x00000004000c7825 */ /* 0x001fc800078e020c */
[----:B-1----:R-:W-:-:S04]  /*0440*/  IMAD.WIDE R8, R0, 0x4, R8 ;  /* 0x0000000400087825 */ /* 0x002fc800078e0208 */
[----:B--2---:R-:W-:-:S04]  /*0450*/  FADD R6, R6, 9.9999997473787516356e-06 ;  /* 0x3727c5ac06067421 */ /* 0x004fc80000000000 */
[----:B------:R-:W0:Y:S01]  /*0460*/  MUFU.SQRT R16, R6 ;  /* 0x0000000600107308 */ /* 0x000e220000002000 */
[----:B---3--:R-:W-:-:S07]  /*0470*/  FADD R10, R10, 9.9999997473787516356e-06 ;  /* 0x3727c5ac0a0a7421 */ /* 0x008fce0000000000 */
[----:B------:R-:W1:Y:S01]  /*0480*/  MUFU.SQRT R17, R10 ;  /* 0x0000000a00117308 */ /* 0x000e620000002000 */
[C---:B0-----:R-:W-:Y:S02]  /*0490*/  FSETP.GT.AND P6, PT, R16.reuse, 8.50705917302346158658e+37, PT ;  /* 0x7e8000001000780b */ /* 0x041fe40003fc4000 */
[----:B------:R-:W-:Y:S02]  /*04a0*/  FSETP.GEU.AND P3, PT, R16, 1.175494350822287508e-38, PT ;  /* 0x008000001000780b */ /* 0x000fe40003f6e000 */
[----:B------:R-:W-:Y:S02]  /*04b0*/  FSEL R19, R21, 1, P6 ;  /* 0x3f80000015137808 */ /* 0x000fe40003000000 */
[----:B-1----:R-:W-:-:S07]  /*04c0*/  FSETP.GT.AND P5, PT, R17, 8.50705917302346158658e+37, PT ;  /* 0x7e8000001100780b */ /* 0x002fce0003fa4000 */
[----:B------:R-:W-:Y:S01]  /*04d0*/  @P6 FMUL R16, R16, 0.25 ;  /* 0x3e80000010106820 */ /* 0x000fe20000400000 */
[----:B------:R-:W-:-:S03]  /*04e0*/  FSETP.GEU.AND P6, PT, R17, 1.175494350822287508e-38, PT ;  /* 0x008000001100780b */ /* 0x000fc60003fce000 */
[----:B------:R-:W-:Y:S02]  /*04f0*/  @!P3 FMUL R16, R16, 16777216 ;  /* 0x4b8000001010b820 */ /* 0x000fe40000400000 */
[----:B------:R-:W-:-:S08]  /*0500*/  @P5 FMUL R17, R17, 0.25 ;  /* 0x3e80000011115820 */ /* 0x000fd00000400000 */
[----:B------:R-:W-:Y:S01]  /*0510*/  @!P6 FMUL R17, R17, 16777216 ;  /* 0x4b8000001111e820 */ /* 0x000fe20000400000 */
[----:B------:R-:W0:Y:S01]  /*0520*/  MUFU.RCP R16, R16 ;  /* 0x0000001000107308 */ /* 0x000e220000001000 */
[----:B------:R-:W-:-:S07]  /*0530*/  FSEL R6, R21, 1, P5 ;  /* 0x3f80000015067808 */ /* 0x000fce0002800000 */
[----:B------:R-:W1:Y:S01]  /*0540*/  MUFU.RCP R17, R17 ;  /* 0x0000001100117308 */ /* 0x000e620000001000 */
[----:B----4-:R-:W-:Y:S02]  /*0550*/  SEL R2, R2, RZ, P4 ;  /* 0x000000ff02027207 */ /* 0x010fe40002000000 */
[----:B------:R-:W-:Y:S01]  /*0560*/  SEL R3, R3, RZ, P4 ;  /* 0x000000ff03037207 */ /* 0x000fe20002000000 */
[----:B------:R-:W-:Y:S01]  /*0570*/  @!P3 FMUL R19, R19, 16777216 ;  /* 0x4b8000001313b820 */ /* 0x000fe20000400000 */
[----:B------:R-:W-:Y:S01]  /*0580*/  @P2 SEL R2, R4, RZ, P1 ;  /* 0x000000ff04022207 */ /* 0x000fe20000800000 */
[----:B------:R-:W-:Y:S01]  /*0590*/  @!P6 FMUL R6, R6, 16777216 ;  /* 0x4b8000000606e820 */ /* 0x000fe20000400000 */
[----:B------:R-:W-:Y:S01]  /*05a0*/  @P2 SEL R3, R5, RZ, P1 ;  /* 0x000000ff05032207 */ /* 0x000fe20000800000 */
[----:B0-----:R-:W-:Y:S02]  /*05b0*/  FMUL R16, R16, R19 ;  /* 0x0000001310107220 */ /* 0x001fe40000400000 */
[----:B------:R-:W-:-:S02]  /*05c0*/  FADD R7, R2, -R7 ;  /* 0x8000000702077221 */ /* 0x000fc40000000000 */
[----:B------:R-:W-:Y:S01]  /*05d0*/  FADD R14, R3, -R14 ;  /* 0x8000000e030e7221 */ /* 0x000fe20000000000 */
[----:B-1----:R-:W-:Y:S01]  /*05e0*/  FMUL R17, R17, R6 ;  /* 0x0000000611117220 */ /* 0x002fe20000400000 */
[----:B------:R-:W-:-:S03]  /*05f0*/  FMUL R16, R7, R16 ;  /* 0x0000001007107220 */ /* 0x000fc60000400000 */
[----:B------:R-:W-:Y:S01]  /*0600*/  FMUL R14, R14, R17 ;  /* 0x000000110e0e7220 */ /* 0x000fe20000400000 */
[----:B-----5:R-:W-:Y:S01]  /*0610*/  FFMA R15, R16, R20, R15 ;  /* 0x00000014100f7223 */ /* 0x020fe2000000000f */
[----:B------:R0:W-:Y:S02]  /*0620*/  @!P0 STG.E.64 desc[UR4][R12.64], R2 ;  /* 0x000000020c008986 */ /* 0x0001e4000c101b04 */
[----:B------:R-:W-:Y:S02]  /*0630*/  FFMA R11, R14, R18, R11 ;  /* 0x000000120e0b7223 */ /* 0x000fe4000000000b */
[----:B------:R-:W-:-:S03]  /*0640*/  FSETP.GEU.AND P1, PT, R15, RZ, PT ;  /* 0x000000ff0f00720b */ /* 0x000fc60003f2e000 */
[----:B------:R-:W-:Y:S02]  /*0650*/  FSETP.GEU.AND P2, PT, R11, RZ, PT ;  /* 0x000000ff0b00720b */ /* 0x000fe40003f4e000 */
[----:B------:R-:W-:Y:S02]  /*0660*/  FSEL R10, R15, RZ, P1 ;  /* 0x000000ff0f0a7208 */ /* 0x000fe40000800000 */
[----:B------:R-:W-:Y:S01]  /*0670*/  FSEL R11, R11, RZ, P2 ;  /* 0x000000ff0b0b7208 */ /* 0x000fe20001000000 */
[----:B0-----:R-:W-:Y:S08]  /*0680*/  @P0 EXIT ;  /* 0x000000000000094d */ /* 0x001ff00003800000 */
[----:B------:R-:W-:Y:S01]  /*0690*/  STG.E.64 desc[UR4][R8.64], R10 ;  /* 0x0000000a08007986 */ /* 0x000fe2000c101b04 */
[----:B------:R-:W-:Y:S05]  /*06a0*/  EXIT ;  /* 0x000000000000794d */ /* 0x000fea0003800000 */
.L_x_0:
[----:B------:R-:W-:-:S00]  /*06b0*/  BRA `(.L_x_0) ;  /* 0xfffffffc00fc7947 */ /* 0x000fc0000383ffff */
[----:B------:R-:W-:-:S00]  /*06c0*/  NOP ;  /* 0x0000000000007918 */ /* 0x000fc00000000000 */
        /* <DEDUP_REMOVED lines=11> */
.L_x_1:


//--------------------- .nv.global.init           --------------------------
	.section	.nv.global.init,"aw",@progbits
.nv.global.init:
	.type		_$_str,@object
	.size		_$_str,(_$_str_$_2 - _$_str)
_$_str:
        /*0000*/ 	.byte	0x5f, 0x5f, 0x43, 0x55, 0x44, 0x41, 0x5f, 0x46, 0x54, 0x5a, 0x00
	.type		_$_str_$_2,@object
	.size		_$_str_$_2,(.L_1 - _$_str_$_2)
_$_str_$_2:
        /*000b*/ 	.byte	0x5f, 0x5f, 0x43, 0x55, 0x44, 0x41, 0x5f, 0x50, 0x52, 0x45, 0x43, 0x5f, 0x53, 0x51, 0x52, 0x54
        /*001b*/ 	.byte	0x00
.L_1:


//--------------------- .nv.constant0.triton_poi_fused__native_batch_norm_legit_no_training_cat_relu_33 --------------------------
	.section	.nv.constant0.triton_poi_fused__native_batch_norm_legit_no_training_cat_relu_33,"a",@progbits
	.sectionflags	@""
	.align	4
.nv.constant0.triton_poi_fused__native_batch_norm_legit_no_training_cat_relu_33:
	.zero		596
